	.headerflags	@"EF_CUDA_TEXMODE_UNIFIED EF_CUDA_64BIT_ADDRESS EF_CUDA_ACCELERATORS EF_CUDA_SM90 EF_CUDA_VIRTUAL_SM(EF_CUDA_SM90)"
	.elftype	@"ET_EXEC"


//--------------------- .nv.info                  --------------------------
	.section	.nv.info,"",@"SHT_CUDA_INFO"
	.align	4


	//----- nvinfo : EIATTR_REGCOUNT
	.align		4
        /*0000*/ 	.byte	0x04, 0x2f
        /*0002*/ 	.short	(.L_1 - .L_0)
	.align		4
.L_0:
        /*0004*/ 	.word	index@(triton_poi_fused_convolution_4)
        /*0008*/ 	.word	0x00000010


	//----- nvinfo : EIATTR_MIN_STACK_SIZE
	.align		4
.L_1:
        /*000c*/ 	.byte	0x04, 0x12
        /*000e*/ 	.short	(.L_3 - .L_2)
	.align		4
.L_2:
        /*0010*/ 	.word	index@(triton_poi_fused_convolution_4)
        /*0014*/ 	.word	0x00000000


	//----- nvinfo : EIATTR_FRAME_SIZE
	.align		4
.L_3:
        /*0018*/ 	.byte	0x04, 0x11
        /*001a*/ 	.short	(.L_5 - .L_4)
	.align		4
.L_4:
        /*001c*/ 	.word	index@(triton_poi_fused_convolution_4)
        /*0020*/ 	.word	0x00000000


	//----- nvinfo : EIATTR_MIN_STACK_SIZE
	.align		4
.L_5:
        /*0024*/ 	.byte	0x04, 0x12
        /*0026*/ 	.short	(.L_7 - .L_6)
	.align		4
.L_6:
        /*0028*/ 	.word	index@(triton_poi_fused_convolution_4)
        /*002c*/ 	.word	0x00000000
.L_7:


//--------------------- .nv.info.triton_poi_fused_convolution_4 --------------------------
	.section	.nv.info.triton_poi_fused_convolution_4,"",@"SHT_CUDA_INFO"
	.sectionflags	@""
	.align	4


	//----- nvinfo : EIATTR_CUDA_API_VERSION
	.align		4
        /*0000*/ 	.byte	0x04, 0x37
        /*0002*/ 	.short	(.L_9 - .L_8)
.L_8:
        /*0004*/ 	.word	0x0000007c


	//----- nvinfo : EIATTR_KPARAM_INFO
	.align		4
.L_9:
        /*0008*/ 	.byte	0x04, 0x17
        /*000a*/ 	.short	(.L_11 - .L_10)
.L_10:
        /*000c*/ 	.word	0x00000000
        /*0010*/ 	.short	0x0002
        /*0012*/ 	.short	0x0010
        /*0014*/ 	.byte	0x00, 0xf0, 0x11, 0x00


	//----- nvinfo : EIATTR_KPARAM_INFO
	.align		4
.L_11:
        /*0018*/ 	.byte	0x04, 0x17
        /*001a*/ 	.short	(.L_13 - .L_12)
.L_12:
        /*001c*/ 	.word	0x00000000
        /*0020*/ 	.short	0x0001
        /*0022*/ 	.short	0x0008
        /*0024*/ 	.byte	0x00, 0xf4, 0x21, 0x00


	//----- nvinfo : EIATTR_KPARAM_INFO
	.align		4
.L_13:
        /*0028*/ 	.byte	0x04, 0x17
        /*002a*/ 	.short	(.L_15 - .L_14)
.L_14:
        /*002c*/ 	.word	0x00000000
        /*0030*/ 	.short	0x0000
        /*0032*/ 	.short	0x0000
        /*0034*/ 	.byte	0x00, 0xf4, 0x21, 0x00


	//----- nvinfo : EIATTR_SPARSE_MMA_MASK
	.align		4
.L_15:
        /*0038*/ 	.byte	0x03, 0x50
        /*003a*/ 	.short	0x0000


	//----- nvinfo : EIATTR_MAXREG_COUNT
	.align		4
        /*003c*/ 	.byte	0x03, 0x1b
        /*003e*/ 	.short	0x00ff


	//----- nvinfo : EIATTR_EXIT_INSTR_OFFSETS
	.align		4
        /*0040*/ 	.byte	0x04, 0x1c
        /*0042*/ 	.short	(.L_17 - .L_16)


	//   ....[0]....
.L_16:
        /*0044*/ 	.word	0x00000260


	//   ....[1]....
        /*0048*/ 	.word	0x00000280


	//----- nvinfo : EIATTR_REQNTID
	.align		4
.L_17:
        /*004c*/ 	.byte	0x04, 0x10
        /*004e*/ 	.short	(.L_19 - .L_18)
.L_18:
        /*0050*/ 	.word	0x00000080
        /*0054*/ 	.word	0x00000001
        /*0058*/ 	.word	0x00000001


	//----- nvinfo : EIATTR_CBANK_PARAM_SIZE
	.align		4
.L_19:
        /*005c*/ 	.byte	0x03, 0x19
        /*005e*/ 	.short	0x0014


	//----- nvinfo : EIATTR_PARAM_CBANK
	.align		4
        /*0060*/ 	.byte	0x04, 0x0a
        /*0062*/ 	.short	(.L_21 - .L_20)
	.align		4
.L_20:
        /*0064*/ 	.word	index@(.nv.constant0.triton_poi_fused_convolution_4)
        /*0068*/ 	.short	0x0210
        /*006a*/ 	.short	0x0014


	//----- nvinfo : EIATTR_SW_WAR
	.align		4
.L_21:
        /*006c*/ 	.byte	0x04, 0x36
        /*006e*/ 	.short	(.L_23 - .L_22)
.L_22:
        /*0070*/ 	.word	0x00000008
.L_23:


//--------------------- .nv.callgraph             --------------------------
	.section	.nv.callgraph,"",@"SHT_CUDA_CALLGRAPH"
	.align	4
	.sectionentsize	8
	.align		4
        /*0000*/ 	.word	0x00000000
	.align		4
        /*0004*/ 	.word	0xffffffff
	.align		4
        /*0008*/ 	.word	0x00000000
	.align		4
        /*000c*/ 	.word	0xfffffffe
	.align		4
        /*0010*/ 	.word	0x00000000
	.align		4
        /*0014*/ 	.word	0xfffffffd
	.align		4
        /*0018*/ 	.word	0x00000000
	.align		4
        /*001c*/ 	.word	0xfffffffc


//--------------------- .text.triton_poi_fused_convolution_4 --------------------------
	.section	.text.triton_poi_fused_convolution_4,"ax",@progbits
	.align	128
        .global         triton_poi_fused_convolution_4
        .type           triton_poi_fused_convolution_4,@function
        .size           triton_poi_fused_convolution_4,(.L_x_1 - triton_poi_fused_convolution_4)
        .other          triton_poi_fused_convolution_4,@"STO_CUDA_ENTRY STV_DEFAULT"
triton_poi_fused_convolution_4:
.text.triton_poi_fused_convolution_4:
[----:B------:R-:W0:Y:S02]  /*0000*/  LDC R1, c[0x0][0x28] ;  /* 0x00000a00ff017b82 */ /* 0x000e240000000800 */
[----:B------:R-:W1:Y:S01]  /*0010*/  S2R R0, SR_TID.X ;  /* 0x0000000000007919 */ /* 0x000e620000002100 */
[----:B------:R-:W-:Y:S01]  /*0020*/  HFMA2.MMA R2, -RZ, RZ, 0, 0 ;  /* 0x00000000ff027435 */ /* 0x000fe200000001ff */
[----:B------:R-:W-:Y:S01]  /*0030*/  IMAD.MOV.U32 R4, RZ, RZ, RZ ;  /* 0x000000ffff047224 */ /* 0x000fe200078e00ff */
[----:B------:R-:W-:Y:S01]  /*0040*/  ULDC.64 UR4, c[0x0][0x208] ;  /* 0x0000820000047ab9 */ /* 0x000fe20000000a00 */
[----:B------:R-:W2:Y:S01]  /*0050*/  S2R R3, SR_CTAID.X ;  /* 0x0000000000037919 */ /* 0x000ea20000002500 */
[----:B-1----:R-:W-:-:S04]  /*0060*/  SHF.L.U32 R0, R0, 0x1, RZ ;  /* 0x0000000100007819 */ /* 0x002fc800000006ff */
[----:B------:R-:W-:-:S04]  /*0070*/  LOP3.LUT R0, R0, 0xfe, RZ, 0xc0, !PT ;  /* 0x000000fe00007812 */ /* 0x000fc800078ec0ff */
[----:B--2---:R-:W-:-:S04]  /*0080*/  LEA R3, R3, R0, 0x8 ;  /* 0x0000000003037211 */ /* 0x004fc800078e40ff */
[C---:B------:R-:W-:Y:S01]  /*0090*/  ISETP.GE.AND P0, PT, R3.reuse, 0xb430, PT ;  /* 0x0000b4300300780c */ /* 0x040fe20003f06270 */
[----:B------:R-:W-:-:S04]  /*00a0*/  IMAD.HI R0, R3, -0x779bd671, R2 ;  /* 0x8864298f03007827 */ /* 0x000fc800078e0202 */
[----:B------:R-:W-:Y:S01]  /*00b0*/  VIADD R5, R3, 0x1 ;  /* 0x0000000103057836 */ /* 0x000fe20000000000 */
[----:B------:R-:W-:-:S03]  /*00c0*/  SHF.R.U32.HI R7, RZ, 0x1f, R0 ;  /* 0x0000001fff077819 */ /* 0x000fc60000011600 */
[----:B------:R-:W-:Y:S01]  /*00d0*/  IMAD.HI R2, R5, -0x779bd671, R4 ;  /* 0x8864298f05027827 */ /* 0x000fe200078e0204 */
[----:B------:R-:W-:Y:S01]  /*00e0*/  LEA.HI.SX32 R0, R0, R7, 0x17 ;  /* 0x0000000700007211 */ /* 0x000fe200078fbaff */
[----:B------:R-:W1:Y:S03]  /*00f0*/  LDC.64 R4, c[0x0][0x218] ;  /* 0x00008600ff047b82 */ /* 0x000e660000000a00 */
[----:B------:R-:W-:-:S04]  /*0100*/  SHF.R.U32.HI R9, RZ, 0x1f, R2 ;  /* 0x0000001fff097819 */ /* 0x000fc80000011602 */
[----:B------:R-:W-:Y:S01]  /*0110*/  LEA.HI.SX32 R9, R2, R9, 0x17 ;  /* 0x0000000902097211 */ /* 0x000fe200078fbaff */
[----:B------:R-:W2:Y:S01]  /*0120*/  LDC.64 R6, c[0x0][0x210] ;  /* 0x00008400ff067b82 */ /* 0x000ea20000000a00 */
[----:B------:R-:W-:-:S04]  /*0130*/  IMAD.HI R2, R0, 0x2aaaaaab, RZ ;  /* 0x2aaaaaab00027827 */ /* 0x000fc800078e02ff */
[----:B------:R-:W-:Y:S01]  /*0140*/  IMAD.HI R8, R9, 0x2aaaaaab, RZ ;  /* 0x2aaaaaab09087827 */ /* 0x000fe200078e02ff */
[----:B------:R-:W-:-:S04]  /*0150*/  SHF.R.U32.HI R11, RZ, 0x1, R2 ;  /* 0x00000001ff0b7819 */ /* 0x000fc80000011602 */
[----:B------:R-:W-:Y:S02]  /*0160*/  SHF.R.U32.HI R13, RZ, 0x1, R8 ;  /* 0x00000001ff0d7819 */ /* 0x000fe40000011608 */
[----:B------:R-:W-:Y:S02]  /*0170*/  LEA.HI R11, R2, R11, RZ, 0x1 ;  /* 0x0000000b020b7211 */ /* 0x000fe400078f08ff */
[----:B------:R-:W-:-:S03]  /*0180*/  LEA.HI R8, R8, R13, RZ, 0x1 ;  /* 0x0000000d08087211 */ /* 0x000fc600078f08ff */
[----:B------:R-:W-:Y:S02]  /*0190*/  IMAD R11, R11, -0xc, R0 ;  /* 0xfffffff40b0b7824 */ /* 0x000fe400078e0200 */
[----:B------:R-:W-:Y:S02]  /*01a0*/  IMAD R13, R8, -0xc, R9 ;  /* 0xfffffff4080d7824 */ /* 0x000fe400078e0209 */
[----:B-1----:R-:W-:Y:S01]  /*01b0*/  IMAD.WIDE R8, R11, 0x4, R4 ;  /* 0x000000040b087825 */ /* 0x002fe200078e0204 */
[----:B------:R-:W-:-:S03]  /*01c0*/  MOV R11, RZ ;  /* 0x000000ff000b7202 */ /* 0x000fc60000000f00 */
[----:B--2---:R-:W-:Y:S01]  /*01d0*/  IMAD.WIDE R6, R3, 0x4, R6 ;  /* 0x0000000403067825 */ /* 0x004fe200078e0206 */
[----:B------:R-:W-:Y:S02]  /*01e0*/  CS2R R2, SRZ ;  /* 0x0000000000027805 */ /* 0x000fe4000001ff00 */
[----:B------:R-:W2:Y:S01]  /*01f0*/  @!P0 LDG.E.EL R11, desc[UR4][R8.64] ;  /* 0x00000004080b8981 */ /* 0x000ea2000c2e1900 */
[----:B------:R-:W-:Y:S02]  /*0200*/  IMAD.MOV.U32 R0, RZ, RZ, RZ ;  /* 0x000000ffff007224 */ /* 0x000fe400078e00ff */
[----:B------:R-:W-:Y:S01]  /*0210*/  IMAD.WIDE R4, R13, 0x4, R4 ;  /* 0x000000040d047825 */ /* 0x000fe200078e0204 */
[----:B------:R-:W2:Y:S04]  /*0220*/  @!P0 LDG.E.64 R2, desc[UR4][R6.64] ;  /* 0x0000000406028981 */ /* 0x000ea8000c1e1b00 */
[----:B------:R-:W3:Y:S01]  /*0230*/  @!P0 LDG.E.EL R0, desc[UR4][R4.64] ;  /* 0x0000000404008981 */ /* 0x000ee2000c2e1900 */
[----:B--2---:R-:W-:Y:S01]  /*0240*/  FADD R2, R11, R2 ;  /* 0x000000020b027221 */ /* 0x004fe20000000000 */
[----:B---3--:R-:W-:Y:S01]  /*0250*/  FADD R3, R0, R3 ;  /* 0x0000000300037221 */ /* 0x008fe20000000000 */
[----:B------:R-:W-:Y:S06]  /*0260*/  @P0 EXIT ;  /* 0x000000000000094d */ /* 0x000fec0003800000 */
[----:B------:R-:W-:Y:S01]  /*0270*/  STG.E.64 desc[UR4][R6.64], R2 ;  /* 0x0000000206007986 */ /* 0x000fe2000c101b04 */
[----:B------:R-:W-:Y:S05]  /*0280*/  EXIT ;  /* 0x000000000000794d */ /* 0x000fea0003800000 */
.L_x_0:
[----:B------:R-:W-:-:S00]  /*0290*/  BRA `(.L_x_0) ;  /* 0xfffffffc00fc7947 */ /* 0x000fc0000383ffff */
[----:B------:R-:W-:-:S00]  /*02a0*/  NOP ;  /* 0x0000000000007918 */ /* 0x000fc00000000000 */
        /* <DEDUP_REMOVED lines=13> */
.L_x_1:


//--------------------- .nv.constant0.triton_poi_fused_convolution_4 --------------------------
	.section	.nv.constant0.triton_poi_fused_convolution_4,"a",@progbits
	.sectionflags	@""
	.align	4
.nv.constant0.triton_poi_fused_convolution_4:
	.zero		548
